//
// Generated by NVIDIA NVVM Compiler
//
// Compiler Build ID: CL-36424714
// Cuda compilation tools, release 13.0, V13.0.88
// Based on NVVM 20.0.0
//

.version 9.0
.target sm_100
.address_size 64

	// .globl	_Z17comparison_kernelPKfS0_iPi

.visible .entry _Z17comparison_kernelPKfS0_iPi(
	.param .u64 .ptr .align 1 _Z17comparison_kernelPKfS0_iPi_param_0,
	.param .u64 .ptr .align 1 _Z17comparison_kernelPKfS0_iPi_param_1,
	.param .u32 _Z17comparison_kernelPKfS0_iPi_param_2,
	.param .u64 .ptr .align 1 _Z17comparison_kernelPKfS0_iPi_param_3
)
{
	.reg .pred 	%p<5>;
	.reg .b32 	%r<7>;
	.reg .b32 	%f<5>;
	.reg .b64 	%rd<10>;

	ld.param.u64 	%rd1, [_Z17comparison_kernelPKfS0_iPi_param_0];
	ld.param.u64 	%rd2, [_Z17comparison_kernelPKfS0_iPi_param_1];
	ld.param.u32 	%r2, [_Z17comparison_kernelPKfS0_iPi_param_2];
	ld.param.u64 	%rd3, [_Z17comparison_kernelPKfS0_iPi_param_3];
	mov.u32 	%r3, %ctaid.x;
	mov.u32 	%r4, %ntid.x;
	mov.u32 	%r5, %tid.x;
	mad.lo.s32 	%r1, %r3, %r4, %r5;
	setp.ge.s32 	%p1, %r1, %r2;
	@%p1 bra 	$L__BB0_3;
	cvta.to.global.u64 	%rd4, %rd1;
	cvta.to.global.u64 	%rd5, %rd2;
	mul.wide.s32 	%rd6, %r1, 4;
	add.s64 	%rd7, %rd4, %rd6;
	ld.global.f32 	%f1, [%rd7];
	add.s64 	%rd8, %rd5, %rd6;
	ld.global.f32 	%f2, [%rd8];
	sub.f32 	%f3, %f1, %f2;
	abs.f32 	%f4, %f3;
	setp.num.f32 	%p2, %f4, %f4;
	setp.leu.f32 	%p3, %f4, 0f3A83126F;
	and.pred  	%p4, %p2, %p3;
	@%p4 bra 	$L__BB0_3;
	cvta.to.global.u64 	%rd9, %rd3;
	atom.global.add.u32 	%r6, [%rd9], 1;
$L__BB0_3:
	ret;

}


// ===== COMPILED SASS (sm_100) =====

	.target	sm_100

	.elftype	@"ET_EXEC"


//--------------------- .note.nv.tkinfo           --------------------------
	.section	.note.nv.tkinfo,"",@"SHT_NOTE"
	.sectionflags	@"SHF_NOTE_NV_TKINFO"
	.tkinfo
        /*0018*/ 	.word	0x00000002
        /*0030*/ 	.string	""
        /*0030*/ 	.string	"ptxas"
        /*0030*/ 	.string	"Cuda compilation tools, release 13.0, V13.0.88"
        /*0030*/ 	.string	"Build cuda_13.0.r13.0/compiler.36424714_0"
        /*0030*/ 	.string	"-arch sm_100 -m 64 "



//--------------------- .note.nv.cuinfo           --------------------------
	.section	.note.nv.cuinfo,"",@"SHT_NOTE"
	.sectionflags	@"SHF_NOTE_NV_CUINFO"
        /*0018*/ 	.short	0x0002
        /*001a*/ 	.short	0x0064
        /*001c*/ 	.short	0x0082
	.zero		2


//--------------------- .nv.info                  --------------------------
	.section	.nv.info,"",@"SHT_CUDA_INFO"
	.align	4


	//----- nvinfo : EIATTR_REGCOUNT
	.align		4
        /*0000*/ 	.byte	0x04, 0x2f
        /*0002*/ 	.short	(.L_1 - .L_0)
	.align		4
.L_0:
        /*0004*/ 	.word	index@(_Z17comparison_kernelPKfS0_iPi)
        /*0008*/ 	.word	0x0000000a


	//----- nvinfo : EIATTR_FRAME_SIZE
	.align		4
.L_1:
        /*000c*/ 	.byte	0x04, 0x11
        /*000e*/ 	.short	(.L_3 - .L_2)
	.align		4
.L_2:
        /*0010*/ 	.word	index@(_Z17comparison_kernelPKfS0_iPi)
        /*0014*/ 	.word	0x00000000


	//----- nvinfo : EIATTR_MIN_STACK_SIZE
	.align		4
.L_3:
        /*0018*/ 	.byte	0x04, 0x12
        /*001a*/ 	.short	(.L_5 - .L_4)
	.align		4
.L_4:
        /*001c*/ 	.word	index@(_Z17comparison_kernelPKfS0_iPi)
        /*0020*/ 	.word	0x00000000
.L_5:


//--------------------- .nv.compat                --------------------------
	.section	.nv.compat,"",@"SHT_CUDA_COMPAT_INFO"
	.align	4
        /*0000*/ 	.byte	0x02, 0x09, 0x00, 0x00, 0x02, 0x02, 0x01, 0x00, 0x02, 0x05, 0x05, 0x00, 0x03, 0x07, 0x01, 0x01
        /*0010*/ 	.byte	0x02, 0x03, 0x00, 0x00, 0x02, 0x06, 0x01, 0x00, 0x04, 0x0b, 0x08, 0x00, 0x01, 0x00, 0x00, 0x00
        /*0020*/ 	.byte	0x00, 0x00, 0x00, 0x00


//--------------------- .nv.info._Z17comparison_kernelPKfS0_iPi --------------------------
	.section	.nv.info._Z17comparison_kernelPKfS0_iPi,"",@"SHT_CUDA_INFO"
	.sectionflags	@""
	.align	4


	//----- nvinfo : EIATTR_CUDA_API_VERSION
	.align		4
        /*0000*/ 	.byte	0x04, 0x37
        /*0002*/ 	.short	(.L_7 - .L_6)
.L_6:
        /*0004*/ 	.word	0x00000082


	//----- nvinfo : EIATTR_KPARAM_INFO
	.align		4
.L_7:
        /*0008*/ 	.byte	0x04, 0x17
        /*000a*/ 	.short	(.L_9 - .L_8)
.L_8:
        /*000c*/ 	.word	0x00000000
        /*0010*/ 	.short	0x0003
        /*0012*/ 	.short	0x0018
        /*0014*/ 	.byte	0x00, 0xf5, 0x21, 0x00


	//----- nvinfo : EIATTR_KPARAM_INFO
	.align		4
.L_9:
        /*0018*/ 	.byte	0x04, 0x17
        /*001a*/ 	.short	(.L_11 - .L_10)
.L_10:
        /*001c*/ 	.word	0x00000000
        /*0020*/ 	.short	0x0002
        /*0022*/ 	.short	0x0010
        /*0024*/ 	.byte	0x00, 0xf0, 0x11, 0x00


	//----- nvinfo : EIATTR_KPARAM_INFO
	.align		4
.L_11:
        /*0028*/ 	.byte	0x04, 0x17
        /*002a*/ 	.short	(.L_13 - .L_12)
.L_12:
        /*002c*/ 	.word	0x00000000
        /*0030*/ 	.short	0x0001
        /*0032*/ 	.short	0x0008
        /*0034*/ 	.byte	0x00, 0xf5, 0x21, 0x00


	//----- nvinfo : EIATTR_KPARAM_INFO
	.align		4
.L_13:
        /*0038*/ 	.byte	0x04, 0x17
        /*003a*/ 	.short	(.L_15 - .L_14)
.L_14:
        /*003c*/ 	.word	0x00000000
        /*0040*/ 	.short	0x0000
        /*0042*/ 	.short	0x0000
        /*0044*/ 	.byte	0x00, 0xf5, 0x21, 0x00


	//----- nvinfo : EIATTR_SPARSE_MMA_MASK
	.align		4
.L_15:
        /*0048*/ 	.byte	0x03, 0x50
        /*004a*/ 	.short	0x0000


	//----- nvinfo : EIATTR_MAXREG_COUNT
	.align		4
        /*004c*/ 	.byte	0x03, 0x1b
        /*004e*/ 	.short	0x00ff


	//----- nvinfo : EIATTR_MERCURY_ISA_VERSION
	.align		4
        /*0050*/ 	.byte	0x03, 0x5f
        /*0052*/ 	.short	0x0101


	//----- nvinfo : EIATTR_INT_WARP_WIDE_INSTR_OFFSETS
	.align		4
        /*0054*/ 	.byte	0x04, 0x31
        /*0056*/ 	.short	(.L_17 - .L_16)


	//   ....[0]....
.L_16:
        /*0058*/ 	.word	0x00000150


	//----- nvinfo : EIATTR_VRC_CTA_INIT_COUNT
	.align		4
.L_17:
        /*005c*/ 	.byte	0x02, 0x4a
	.zero		1
	.zero		1


	//----- nvinfo : EIATTR_EXIT_INSTR_OFFSETS
	.align		4
        /*0060*/ 	.byte	0x04, 0x1c
        /*0062*/ 	.short	(.L_19 - .L_18)


	//   ....[0]....
.L_18:
        /*0064*/ 	.word	0x00000070


	//   ....[1]....
        /*0068*/ 	.word	0x00000120


	//   ....[2]....
        /*006c*/ 	.word	0x000001a0


	//----- nvinfo : EIATTR_CBANK_PARAM_SIZE
	.align		4
.L_19:
        /*0070*/ 	.byte	0x03, 0x19
        /*0072*/ 	.short	0x0020


	//----- nvinfo : EIATTR_PARAM_CBANK
	.align		4
        /*0074*/ 	.byte	0x04, 0x0a
        /*0076*/ 	.short	(.L_21 - .L_20)
	.align		4
.L_20:
        /*0078*/ 	.word	index@(.nv.constant0._Z17comparison_kernelPKfS0_iPi)
        /*007c*/ 	.short	0x0380
        /*007e*/ 	.short	0x0020


	//----- nvinfo : EIATTR_SW_WAR
	.align		4
.L_21:
        /*0080*/ 	.byte	0x04, 0x36
        /*0082*/ 	.short	(.L_23 - .L_22)
.L_22:
        /*0084*/ 	.word	0x00000008
.L_23:


//--------------------- .nv.callgraph             --------------------------
	.section	.nv.callgraph,"",@"SHT_CUDA_CALLGRAPH"
	.align	4
	.sectionentsize	8
	.align		4
        /*0000*/ 	.word	0x00000000
	.align		4
        /*0004*/ 	.word	0xffffffff
	.align		4
        /*0008*/ 	.word	0x00000000
	.align		4
        /*000c*/ 	.word	0xfffffffe
	.align		4
        /*0010*/ 	.word	0x00000000
	.align		4
        /*0014*/ 	.word	0xfffffffd
	.align		4
        /*0018*/ 	.word	0x00000000
	.align		4
        /*001c*/ 	.word	0xfffffffc


//--------------------- .text._Z17comparison_kernelPKfS0_iPi --------------------------
	.section	.text._Z17comparison_kernelPKfS0_iPi,"ax",@progbits
	.align	128
        .global         _Z17comparison_kernelPKfS0_iPi
        .type           _Z17comparison_kernelPKfS0_iPi,@function
        .size           _Z17comparison_kernelPKfS0_iPi,(.L_x_1 - _Z17comparison_kernelPKfS0_iPi)
        .other          _Z17comparison_kernelPKfS0_iPi,@"STO_CUDA_ENTRY STV_DEFAULT"
_Z17comparison_kernelPKfS0_iPi:
.text._Z17comparison_kernelPKfS0_iPi:
[----:B------:R-:W-:Y:S01]  /*0000*/  LDC R1, c[0x0][0x37c] ;  /* 0x0000df00ff017b82 */ /* 0x000fe20000000800 */
[----:B------:R-:W0:Y:S07]  /*0010*/  S2R R0, SR_TID.X ;  /* 0x0000000000007919 */ /* 0x000e2e0000002100 */
[----:B------:R-:W0:Y:S01]  /*0020*/  S2UR UR4, SR_CTAID.X ;  /* 0x00000000000479c3 */ /* 0x000e220000002500 */
[----:B------:R-:W1:Y:S07]  /*0030*/  LDCU UR5, c[0x0][0x390] ;  /* 0x00007200ff0577ac */ /* 0x000e6e0008000800 */
[----:B------:R-:W0:Y:S02]  /*0040*/  LDC R7, c[0x0][0x360] ;  /* 0x0000d800ff077b82 */ /* 0x000e240000000800 */
[----:B0-----:R-:W-:-:S05]  /*0050*/  IMAD R7, R7, UR4, R0 ;  /* 0x0000000407077c24 */ /* 0x001fca000f8e0200 */
[----:B-1----:R-:W-:-:S13]  /*0060*/  ISETP.GE.AND P0, PT, R7, UR5, PT ;  /* 0x0000000507007c0c */ /* 0x002fda000bf06270 */
[----:B------:R-:W-:Y:S05]  /*0070*/  @P0 EXIT ;  /* 0x000000000000094d */ /* 0x000fea0003800000 */
[----:B------:R-:W0:Y:S01]  /*0080*/  LDC.64 R2, c[0x0][0x380] ;  /* 0x0000e000ff027b82 */ /* 0x000e220000000a00 */
[----:B------:R-:W1:Y:S07]  /*0090*/  LDCU.64 UR4, c[0x0][0x358] ;  /* 0x00006b00ff0477ac */ /* 0x000e6e0008000a00 */
[----:B------:R-:W2:Y:S01]  /*00a0*/  LDC.64 R4, c[0x0][0x388] ;  /* 0x0000e200ff047b82 */ /* 0x000ea20000000a00 */
[----:B0-----:R-:W-:-:S06]  /*00b0*/  IMAD.WIDE R2, R7, 0x4, R2 ;  /* 0x0000000407027825 */ /* 0x001fcc00078e0202 */
[----:B-1----:R-:W3:Y:S01]  /*00c0*/  LDG.E R2, desc[UR4][R2.64] ;  /* 0x0000000402027981 */ /* 0x002ee2000c1e1900 */
[----:B--2---:R-:W-:-:S06]  /*00d0*/  IMAD.WIDE R4, R7, 0x4, R4 ;  /* 0x0000000407047825 */ /* 0x004fcc00078e0204 */
[----:B------:R-:W3:Y:S02]  /*00e0*/  LDG.E R5, desc[UR4][R4.64] ;  /* 0x0000000404057981 */ /* 0x000ee4000c1e1900 */
[----:B---3--:R-:W-:-:S05]  /*00f0*/  FADD R0, R2, -R5 ;  /* 0x8000000502007221 */ /* 0x008fca0000000000 */
[C---:B------:R-:W-:Y:S02]  /*0100*/  FSETP.GT.AND P0, PT, |R0|.reuse, 0.0010000000474974513054, PT ;  /* 0x3a83126f0000780b */ /* 0x040fe40003f04200 */
[----:B------:R-:W-:-:S13]  /*0110*/  FSETP.NUM.AND P1, PT, |R0|, |R0|, PT ;  /* 0x400000000000720b */ /* 0x000fda0003f27200 */
[----:B------:R-:W-:Y:S05]  /*0120*/  @!P0 EXIT P1 ;  /* 0x000000000000894d */ /* 0x000fea0000800000 */
[----:B------:R-:W0:Y:S01]  /*0130*/  S2R R0, SR_LANEID ;  /* 0x0000000000007919 */ /* 0x000e220000000000 */
[----:B------:R-:W1:Y:S01]  /*0140*/  LDC.64 R2, c[0x0][0x398] ;  /* 0x0000e600ff027b82 */ /* 0x000e620000000a00 */
[----:B------:R-:W-:Y:S02]  /*0150*/  VOTEU.ANY UR6, UPT, PT ;  /* 0x0000000000067886 */ /* 0x000fe400038e0100 */
[----:B------:R-:W-:Y:S02]  /*0160*/  UFLO.U32 UR7, UR6 ;  /* 0x00000006000772bd */ /* 0x000fe400080e0000 */
[----:B------:R-:W1:Y:S04]  /*0170*/  POPC R5, UR6 ;  /* 0x0000000600057d09 */ /* 0x000e680008000000 */
[----:B0-----:R-:W-:-:S13]  /*0180*/  ISETP.EQ.U32.AND P0, PT, R0, UR7, PT ;  /* 0x0000000700007c0c */ /* 0x001fda000bf02070 */
[----:B-1----:R-:W-:Y:S01]  /*0190*/  @P0 REDG.E.ADD.STRONG.GPU desc[UR4][R2.64], R5 ;  /* 0x000000050200098e */ /* 0x002fe2000c12e104 */
[----:B------:R-:W-:Y:S05]  /*01a0*/  EXIT ;  /* 0x000000000000794d */ /* 0x000fea0003800000 */
.L_x_0:
[----:B------:R-:W-:-:S00]  /*01b0*/  BRA `(.L_x_0) ;  /* 0xfffffffc00fc7947 */ /* 0x000fc0000383ffff */
[----:B------:R-:W-:-:S00]  /*01c0*/  NOP ;  /* 0x0000000000007918 */ /* 0x000fc00000000000 */
        /* <DEDUP_REMOVED lines=11> */
.L_x_1:


//--------------------- .nv.shared.reserved.0     --------------------------
	.section	.nv.shared.reserved.0,"aw",@nobits
	.weak		__nv_reservedSMEM_offset_0_alias
	.size		__nv_reservedSMEM_offset_0_alias, 0, 64
	.other		__nv_reservedSMEM_offset_0_alias,@"STO_CUDA_RESERVED_SHARED STV_DEFAULT"
__nv_reservedSMEM_offset_0_alias:
	.zero		0
	.zero		64


//--------------------- .nv.constant0._Z17comparison_kernelPKfS0_iPi --------------------------
	.section	.nv.constant0._Z17comparison_kernelPKfS0_iPi,"a",@progbits
	.sectionflags	@""
	.align	4
.nv.constant0._Z17comparison_kernelPKfS0_iPi:
	.zero		928


//--------------------- SYMBOLS --------------------------

	.type		.nv.reservedSmem.offset0,@object
	.size		.nv.reservedSmem.offset0,0x4
